//
// Generated by NVIDIA NVVM Compiler
//
// Compiler Build ID: CL-36424714
// Cuda compilation tools, release 13.0, V13.0.88
// Based on NVVM 20.0.0
//

.version 9.0
.target sm_100
.address_size 64

	// .globl	_Z13insertionSortPii

.visible .entry _Z13insertionSortPii(
	.param .u64 .ptr .align 1 _Z13insertionSortPii_param_0,
	.param .u32 _Z13insertionSortPii_param_1
)
{


	ret;

}


// ===== COMPILED SASS (sm_100) =====

	.target	sm_100

	.elftype	@"ET_EXEC"


//--------------------- .note.nv.tkinfo           --------------------------
	.section	.note.nv.tkinfo,"",@"SHT_NOTE"
	.sectionflags	@"SHF_NOTE_NV_TKINFO"
	.tkinfo
        /*0018*/ 	.word	0x00000002
        /*0030*/ 	.string	""
        /*0030*/ 	.string	"ptxas"
        /*0030*/ 	.string	"Cuda compilation tools, release 13.0, V13.0.88"
        /*0030*/ 	.string	"Build cuda_13.0.r13.0/compiler.36424714_0"
        /*0030*/ 	.string	"-arch sm_100 -m 64 "



//--------------------- .note.nv.cuinfo           --------------------------
	.section	.note.nv.cuinfo,"",@"SHT_NOTE"
	.sectionflags	@"SHF_NOTE_NV_CUINFO"
        /*0018*/ 	.short	0x0002
        /*001a*/ 	.short	0x0064
        /*001c*/ 	.short	0x0082
	.zero		2


//--------------------- .nv.info                  --------------------------
	.section	.nv.info,"",@"SHT_CUDA_INFO"
	.align	4


	//----- nvinfo : EIATTR_REGCOUNT
	.align		4
        /*0000*/ 	.byte	0x04, 0x2f
        /*0002*/ 	.short	(.L_1 - .L_0)
	.align		4
.L_0:
        /*0004*/ 	.word	index@(_Z13insertionSortPii)
        /*0008*/ 	.word	0x00000004


	//----- nvinfo : EIATTR_FRAME_SIZE
	.align		4
.L_1:
        /*000c*/ 	.byte	0x04, 0x11
        /*000e*/ 	.short	(.L_3 - .L_2)
	.align		4
.L_2:
        /*0010*/ 	.word	index@(_Z13insertionSortPii)
        /*0014*/ 	.word	0x00000000


	//----- nvinfo : EIATTR_MIN_STACK_SIZE
	.align		4
.L_3:
        /*0018*/ 	.byte	0x04, 0x12
        /*001a*/ 	.short	(.L_5 - .L_4)
	.align		4
.L_4:
        /*001c*/ 	.word	index@(_Z13insertionSortPii)
        /*0020*/ 	.word	0x00000000
.L_5:


//--------------------- .nv.compat                --------------------------
	.section	.nv.compat,"",@"SHT_CUDA_COMPAT_INFO"
	.align	4
        /*0000*/ 	.byte	0x02, 0x09, 0x00, 0x00, 0x02, 0x02, 0x01, 0x00, 0x02, 0x05, 0x05, 0x00, 0x03, 0x07, 0x01, 0x01
        /*0010*/ 	.byte	0x02, 0x03, 0x00, 0x00, 0x02, 0x06, 0x01, 0x00, 0x04, 0x0b, 0x08, 0x00, 0x09, 0x00, 0x00, 0x00
        /*0020*/ 	.byte	0x00, 0x00, 0x00, 0x00


//--------------------- .nv.info._Z13insertionSortPii --------------------------
	.section	.nv.info._Z13insertionSortPii,"",@"SHT_CUDA_INFO"
	.sectionflags	@""
	.align	4


	//----- nvinfo : EIATTR_CUDA_API_VERSION
	.align		4
        /*0000*/ 	.byte	0x04, 0x37
        /*0002*/ 	.short	(.L_7 - .L_6)
.L_6:
        /*0004*/ 	.word	0x00000082


	//----- nvinfo : EIATTR_KPARAM_INFO
	.align		4
.L_7:
        /*0008*/ 	.byte	0x04, 0x17
        /*000a*/ 	.short	(.L_9 - .L_8)
.L_8:
        /*000c*/ 	.word	0x00000000
        /*0010*/ 	.short	0x0001
        /*0012*/ 	.short	0x0008
        /*0014*/ 	.byte	0x00, 0xf0, 0x11, 0x00


	//----- nvinfo : EIATTR_KPARAM_INFO
	.align		4
.L_9:
        /*0018*/ 	.byte	0x04, 0x17
        /*001a*/ 	.short	(.L_11 - .L_10)
.L_10:
        /*001c*/ 	.word	0x00000000
        /*0020*/ 	.short	0x0000
        /*0022*/ 	.short	0x0000
        /*0024*/ 	.byte	0x00, 0xf5, 0x21, 0x00


	//----- nvinfo : EIATTR_SPARSE_MMA_MASK
	.align		4
.L_11:
        /*0028*/ 	.byte	0x03, 0x50
        /*002a*/ 	.short	0x0000


	//----- nvinfo : EIATTR_MAXREG_COUNT
	.align		4
        /*002c*/ 	.byte	0x03, 0x1b
        /*002e*/ 	.short	0x00ff


	//----- nvinfo : EIATTR_MERCURY_ISA_VERSION
	.align		4
        /*0030*/ 	.byte	0x03, 0x5f
        /*0032*/ 	.short	0x0101


	//----- nvinfo : EIATTR_VRC_CTA_INIT_COUNT
	.align		4
        /*0034*/ 	.byte	0x02, 0x4a
	.zero		1
	.zero		1


	//----- nvinfo : EIATTR_EXIT_INSTR_OFFSETS
	.align		4
        /*0038*/ 	.byte	0x04, 0x1c
        /*003a*/ 	.short	(.L_13 - .L_12)


	//   ....[0]....
.L_12:
        /*003c*/ 	.word	0x00000010


	//----- nvinfo : EIATTR_CBANK_PARAM_SIZE
	.align		4
.L_13:
        /*0040*/ 	.byte	0x03, 0x19
        /*0042*/ 	.short	0x000c


	//----- nvinfo : EIATTR_PARAM_CBANK
	.align		4
        /*0044*/ 	.byte	0x04, 0x0a
        /*0046*/ 	.short	(.L_15 - .L_14)
	.align		4
.L_14:
        /*0048*/ 	.word	index@(.nv.constant0._Z13insertionSortPii)
        /*004c*/ 	.short	0x0380
        /*004e*/ 	.short	0x000c


	//----- nvinfo : EIATTR_SW_WAR
	.align		4
.L_15:
        /*0050*/ 	.byte	0x04, 0x36
        /*0052*/ 	.short	(.L_17 - .L_16)
.L_16:
        /*0054*/ 	.word	0x00000008
.L_17:


//--------------------- .nv.callgraph             --------------------------
	.section	.nv.callgraph,"",@"SHT_CUDA_CALLGRAPH"
	.align	4
	.sectionentsize	8
	.align		4
        /*0000*/ 	.word	0x00000000
	.align		4
        /*0004*/ 	.word	0xffffffff
	.align		4
        /*0008*/ 	.word	0x00000000
	.align		4
        /*000c*/ 	.word	0xfffffffe
	.align		4
        /*0010*/ 	.word	0x00000000
	.align		4
        /*0014*/ 	.word	0xfffffffd
	.align		4
        /*0018*/ 	.word	0x00000000
	.align		4
        /*001c*/ 	.word	0xfffffffc


//--------------------- .text._Z13insertionSortPii --------------------------
	.section	.text._Z13insertionSortPii,"ax",@progbits
	.align	128
        .global         _Z13insertionSortPii
        .type           _Z13insertionSortPii,@function
        .size           _Z13insertionSortPii,(.L_x_1 - _Z13insertionSortPii)
        .other          _Z13insertionSortPii,@"STO_CUDA_ENTRY STV_DEFAULT"
_Z13insertionSortPii:
.text._Z13insertionSortPii:
[----:B------:R-:W-:Y:S01]  /*0000*/  LDC R1, c[0x0][0x37c] ;  /* 0x0000df00ff017b82 */ /* 0x000fe20000000800 */
[----:B------:R-:W-:Y:S05]  /*0010*/  EXIT ;  /* 0x000000000000794d */ /* 0x000fea0003800000 */
.L_x_0:
[----:B------:R-:W-:-:S00]  /*0020*/  BRA `(.L_x_0) ;  /* 0xfffffffc00fc7947 */ /* 0x000fc0000383ffff */
[----:B------:R-:W-:-:S00]  /*0030*/  NOP ;  /* 0x0000000000007918 */ /* 0x000fc00000000000 */
        /* <DEDUP_REMOVED lines=12> */
.L_x_1:


//--------------------- .nv.shared.reserved.0     --------------------------
	.section	.nv.shared.reserved.0,"aw",@nobits
	.weak		__nv_reservedSMEM_offset_0_alias
	.size		__nv_reservedSMEM_offset_0_alias, 0, 64
	.other		__nv_reservedSMEM_offset_0_alias,@"STO_CUDA_RESERVED_SHARED STV_DEFAULT"
__nv_reservedSMEM_offset_0_alias:
	.zero		0
	.zero		64


//--------------------- .nv.constant0._Z13insertionSortPii --------------------------
	.section	.nv.constant0._Z13insertionSortPii,"a",@progbits
	.sectionflags	@""
	.align	4
.nv.constant0._Z13insertionSortPii:
	.zero		908


//--------------------- SYMBOLS --------------------------

	.type		.nv.reservedSmem.offset0,@object
	.size		.nv.reservedSmem.offset0,0x4
